//
// Generated by NVIDIA NVVM Compiler
//
// Compiler Build ID: CL-36424714
// Cuda compilation tools, release 13.0, V13.0.88
// Based on NVVM 20.0.0
//

.version 9.0
.target sm_100
.address_size 64

	// .globl	_Z4evenPii

.visible .entry _Z4evenPii(
	.param .u64 .ptr .align 1 _Z4evenPii_param_0,
	.param .u32 _Z4evenPii_param_1
)
{
	.reg .pred 	%p<3>;
	.reg .b32 	%r<10>;
	.reg .b64 	%rd<5>;

	ld.param.u64 	%rd2, [_Z4evenPii_param_0];
	ld.param.u32 	%r4, [_Z4evenPii_param_1];
	mov.u32 	%r5, %ctaid.x;
	mov.u32 	%r6, %tid.x;
	shl.b32 	%r7, %r5, 10;
	shl.b32 	%r8, %r6, 1;
	add.s32 	%r1, %r7, %r8;
	add.s32 	%r9, %r4, -1;
	setp.ge.s32 	%p1, %r1, %r9;
	@%p1 bra 	$L__BB0_3;
	cvta.to.global.u64 	%rd3, %rd2;
	mul.wide.s32 	%rd4, %r1, 4;
	add.s64 	%rd1, %rd3, %rd4;
	ld.global.u32 	%r2, [%rd1];
	ld.global.u32 	%r3, [%rd1+4];
	setp.le.s32 	%p2, %r2, %r3;
	@%p2 bra 	$L__BB0_3;
	st.global.u32 	[%rd1], %r3;
	st.global.u32 	[%rd1+4], %r2;
$L__BB0_3:
	ret;

}
	// .globl	_Z3oddPii
.visible .entry _Z3oddPii(
	.param .u64 .ptr .align 1 _Z3oddPii_param_0,
	.param .u32 _Z3oddPii_param_1
)
{
	.reg .pred 	%p<3>;
	.reg .b32 	%r<11>;
	.reg .b64 	%rd<5>;

	ld.param.u64 	%rd2, [_Z3oddPii_param_0];
	ld.param.u32 	%r4, [_Z3oddPii_param_1];
	mov.u32 	%r5, %ctaid.x;
	mov.u32 	%r6, %tid.x;
	shl.b32 	%r7, %r5, 10;
	shl.b32 	%r8, %r6, 1;
	add.s32 	%r1, %r7, %r8;
	or.b32  	%r9, %r1, 1;
	add.s32 	%r10, %r4, -1;
	setp.ge.s32 	%p1, %r9, %r10;
	@%p1 bra 	$L__BB1_3;
	cvta.to.global.u64 	%rd3, %rd2;
	mul.wide.s32 	%rd4, %r1, 4;
	add.s64 	%rd1, %rd3, %rd4;
	ld.global.u32 	%r2, [%rd1+4];
	ld.global.u32 	%r3, [%rd1+8];
	setp.le.s32 	%p2, %r2, %r3;
	@%p2 bra 	$L__BB1_3;
	st.global.u32 	[%rd1+4], %r3;
	st.global.u32 	[%rd1+8], %r2;
$L__BB1_3:
	ret;

}


// ===== COMPILED SASS (sm_100) =====

	.target	sm_100

	.elftype	@"ET_EXEC"


//--------------------- .note.nv.tkinfo           --------------------------
	.section	.note.nv.tkinfo,"",@"SHT_NOTE"
	.sectionflags	@"SHF_NOTE_NV_TKINFO"
	.tkinfo
        /*0018*/ 	.word	0x00000002
        /*0030*/ 	.string	""
        /*0030*/ 	.string	"ptxas"
        /*0030*/ 	.string	"Cuda compilation tools, release 13.0, V13.0.88"
        /*0030*/ 	.string	"Build cuda_13.0.r13.0/compiler.36424714_0"
        /*0030*/ 	.string	"-arch sm_100 -m 64 "



//--------------------- .note.nv.cuinfo           --------------------------
	.section	.note.nv.cuinfo,"",@"SHT_NOTE"
	.sectionflags	@"SHF_NOTE_NV_CUINFO"
        /*0018*/ 	.short	0x0002
        /*001a*/ 	.short	0x0064
        /*001c*/ 	.short	0x0082
	.zero		2


//--------------------- .nv.info                  --------------------------
	.section	.nv.info,"",@"SHT_CUDA_INFO"
	.align	4


	//----- nvinfo : EIATTR_REGCOUNT
	.align		4
        /*0000*/ 	.byte	0x04, 0x2f
        /*0002*/ 	.short	(.L_1 - .L_0)
	.align		4
.L_0:
        /*0004*/ 	.word	index@(_Z4evenPii)
        /*0008*/ 	.word	0x00000008


	//----- nvinfo : EIATTR_FRAME_SIZE
	.align		4
.L_1:
        /*000c*/ 	.byte	0x04, 0x11
        /*000e*/ 	.short	(.L_3 - .L_2)
	.align		4
.L_2:
        /*0010*/ 	.word	index@(_Z4evenPii)
        /*0014*/ 	.word	0x00000000


	//----- nvinfo : EIATTR_REGCOUNT
	.align		4
.L_3:
        /*0018*/ 	.byte	0x04, 0x2f
        /*001a*/ 	.short	(.L_5 - .L_4)
	.align		4
.L_4:
        /*001c*/ 	.word	index@(_Z3oddPii)
        /*0020*/ 	.word	0x00000008


	//----- nvinfo : EIATTR_FRAME_SIZE
	.align		4
.L_5:
        /*0024*/ 	.byte	0x04, 0x11
        /*0026*/ 	.short	(.L_7 - .L_6)
	.align		4
.L_6:
        /*0028*/ 	.word	index@(_Z3oddPii)
        /*002c*/ 	.word	0x00000000


	//----- nvinfo : EIATTR_MIN_STACK_SIZE
	.align		4
.L_7:
        /*0030*/ 	.byte	0x04, 0x12
        /*0032*/ 	.short	(.L_9 - .L_8)
	.align		4
.L_8:
        /*0034*/ 	.word	index@(_Z3oddPii)
        /*0038*/ 	.word	0x00000000


	//----- nvinfo : EIATTR_MIN_STACK_SIZE
	.align		4
.L_9:
        /*003c*/ 	.byte	0x04, 0x12
        /*003e*/ 	.short	(.L_11 - .L_10)
	.align		4
.L_10:
        /*0040*/ 	.word	index@(_Z4evenPii)
        /*0044*/ 	.word	0x00000000
.L_11:


//--------------------- .nv.compat                --------------------------
	.section	.nv.compat,"",@"SHT_CUDA_COMPAT_INFO"
	.align	4
        /*0000*/ 	.byte	0x02, 0x09, 0x00, 0x00, 0x02, 0x02, 0x01, 0x00, 0x02, 0x05, 0x05, 0x00, 0x03, 0x07, 0x01, 0x01
        /*0010*/ 	.byte	0x02, 0x03, 0x00, 0x00, 0x02, 0x06, 0x01, 0x00, 0x04, 0x0b, 0x08, 0x00, 0x09, 0x00, 0x00, 0x00
        /*0020*/ 	.byte	0x00, 0x00, 0x00, 0x00


//--------------------- .nv.info._Z3oddPii        --------------------------
	.section	.nv.info._Z3oddPii,"",@"SHT_CUDA_INFO"
	.sectionflags	@""
	.align	4


	//----- nvinfo : EIATTR_CUDA_API_VERSION
	.align		4
        /*0000*/ 	.byte	0x04, 0x37
        /*0002*/ 	.short	(.L_13 - .L_12)
.L_12:
        /*0004*/ 	.word	0x00000082


	//----- nvinfo : EIATTR_KPARAM_INFO
	.align		4
.L_13:
        /*0008*/ 	.byte	0x04, 0x17
        /*000a*/ 	.short	(.L_15 - .L_14)
.L_14:
        /*000c*/ 	.word	0x00000000
        /*0010*/ 	.short	0x0001
        /*0012*/ 	.short	0x0008
        /*0014*/ 	.byte	0x00, 0xf0, 0x11, 0x00


	//----- nvinfo : EIATTR_KPARAM_INFO
	.align		4
.L_15:
        /*0018*/ 	.byte	0x04, 0x17
        /*001a*/ 	.short	(.L_17 - .L_16)
.L_16:
        /*001c*/ 	.word	0x00000000
        /*0020*/ 	.short	0x0000
        /*0022*/ 	.short	0x0000
        /*0024*/ 	.byte	0x00, 0xf5, 0x21, 0x00


	//----- nvinfo : EIATTR_SPARSE_MMA_MASK
	.align		4
.L_17:
        /*0028*/ 	.byte	0x03, 0x50
        /*002a*/ 	.short	0x0000


	//----- nvinfo : EIATTR_MAXREG_COUNT
	.align		4
        /*002c*/ 	.byte	0x03, 0x1b
        /*002e*/ 	.short	0x00ff


	//----- nvinfo : EIATTR_MERCURY_ISA_VERSION
	.align		4
        /*0030*/ 	.byte	0x03, 0x5f
        /*0032*/ 	.short	0x0101


	//----- nvinfo : EIATTR_VRC_CTA_INIT_COUNT
	.align		4
        /*0034*/ 	.byte	0x02, 0x4a
	.zero		1
	.zero		1


	//----- nvinfo : EIATTR_EXIT_INSTR_OFFSETS
	.align		4
        /*0038*/ 	.byte	0x04, 0x1c
        /*003a*/ 	.short	(.L_19 - .L_18)


	//   ....[0]....
.L_18:
        /*003c*/ 	.word	0x00000090


	//   ....[1]....
        /*0040*/ 	.word	0x00000100


	//   ....[2]....
        /*0044*/ 	.word	0x00000130


	//----- nvinfo : EIATTR_CBANK_PARAM_SIZE
	.align		4
.L_19:
        /*0048*/ 	.byte	0x03, 0x19
        /*004a*/ 	.short	0x000c


	//----- nvinfo : EIATTR_PARAM_CBANK
	.align		4
        /*004c*/ 	.byte	0x04, 0x0a
        /*004e*/ 	.short	(.L_21 - .L_20)
	.align		4
.L_20:
        /*0050*/ 	.word	index@(.nv.constant0._Z3oddPii)
        /*0054*/ 	.short	0x0380
        /*0056*/ 	.short	0x000c


	//----- nvinfo : EIATTR_SW_WAR
	.align		4
.L_21:
        /*0058*/ 	.byte	0x04, 0x36
        /*005a*/ 	.short	(.L_23 - .L_22)
.L_22:
        /*005c*/ 	.word	0x00000008
.L_23:


//--------------------- .nv.info._Z4evenPii       --------------------------
	.section	.nv.info._Z4evenPii,"",@"SHT_CUDA_INFO"
	.sectionflags	@""
	.align	4


	//----- nvinfo : EIATTR_CUDA_API_VERSION
	.align		4
        /*0000*/ 	.byte	0x04, 0x37
        /*0002*/ 	.short	(.L_25 - .L_24)
.L_24:
        /*0004*/ 	.word	0x00000082


	//----- nvinfo : EIATTR_KPARAM_INFO
	.align		4
.L_25:
        /*0008*/ 	.byte	0x04, 0x17
        /*000a*/ 	.short	(.L_27 - .L_26)
.L_26:
        /*000c*/ 	.word	0x00000000
        /*0010*/ 	.short	0x0001
        /*0012*/ 	.short	0x0008
        /*0014*/ 	.byte	0x00, 0xf0, 0x11, 0x00


	//----- nvinfo : EIATTR_KPARAM_INFO
	.align		4
.L_27:
        /*0018*/ 	.byte	0x04, 0x17
        /*001a*/ 	.short	(.L_29 - .L_28)
.L_28:
        /*001c*/ 	.word	0x00000000
        /*0020*/ 	.short	0x0000
        /*0022*/ 	.short	0x0000
        /*0024*/ 	.byte	0x00, 0xf5, 0x21, 0x00


	//----- nvinfo : EIATTR_SPARSE_MMA_MASK
	.align		4
.L_29:
        /*0028*/ 	.byte	0x03, 0x50
        /*002a*/ 	.short	0x0000


	//----- nvinfo : EIATTR_MAXREG_COUNT
	.align		4
        /*002c*/ 	.byte	0x03, 0x1b
        /*002e*/ 	.short	0x00ff


	//----- nvinfo : EIATTR_MERCURY_ISA_VERSION
	.align		4
        /*0030*/ 	.byte	0x03, 0x5f
        /*0032*/ 	.short	0x0101


	//----- nvinfo : EIATTR_VRC_CTA_INIT_COUNT
	.align		4
        /*0034*/ 	.byte	0x02, 0x4a
	.zero		1
	.zero		1


	//----- nvinfo : EIATTR_EXIT_INSTR_OFFSETS
	.align		4
        /*0038*/ 	.byte	0x04, 0x1c
        /*003a*/ 	.short	(.L_31 - .L_30)


	//   ....[0]....
.L_30:
        /*003c*/ 	.word	0x00000080


	//   ....[1]....
        /*0040*/ 	.word	0x000000f0


	//   ....[2]....
        /*0044*/ 	.word	0x00000120


	//----- nvinfo : EIATTR_CBANK_PARAM_SIZE
	.align		4
.L_31:
        /*0048*/ 	.byte	0x03, 0x19
        /*004a*/ 	.short	0x000c


	//----- nvinfo : EIATTR_PARAM_CBANK
	.align		4
        /*004c*/ 	.byte	0x04, 0x0a
        /*004e*/ 	.short	(.L_33 - .L_32)
	.align		4
.L_32:
        /*0050*/ 	.word	index@(.nv.constant0._Z4evenPii)
        /*0054*/ 	.short	0x0380
        /*0056*/ 	.short	0x000c


	//----- nvinfo : EIATTR_SW_WAR
	.align		4
.L_33:
        /*0058*/ 	.byte	0x04, 0x36
        /*005a*/ 	.short	(.L_35 - .L_34)
.L_34:
        /*005c*/ 	.word	0x00000008
.L_35:


//--------------------- .nv.callgraph             --------------------------
	.section	.nv.callgraph,"",@"SHT_CUDA_CALLGRAPH"
	.align	4
	.sectionentsize	8
	.align		4
        /*0000*/ 	.word	0x00000000
	.align		4
        /*0004*/ 	.word	0xffffffff
	.align		4
        /*0008*/ 	.word	0x00000000
	.align		4
        /*000c*/ 	.word	0xfffffffe
	.align		4
        /*0010*/ 	.word	0x00000000
	.align		4
        /*0014*/ 	.word	0xfffffffd
	.align		4
        /*0018*/ 	.word	0x00000000
	.align		4
        /*001c*/ 	.word	0xfffffffc


//--------------------- .text._Z3oddPii           --------------------------
	.section	.text._Z3oddPii,"ax",@progbits
	.align	128
        .global         _Z3oddPii
        .type           _Z3oddPii,@function
        .size           _Z3oddPii,(.L_x_2 - _Z3oddPii)
        .other          _Z3oddPii,@"STO_CUDA_ENTRY STV_DEFAULT"
_Z3oddPii:
.text._Z3oddPii:
[----:B------:R-:W-:Y:S01]  /*0000*/  LDC R1, c[0x0][0x37c] ;  /* 0x0000df00ff017b82 */ /* 0x000fe20000000800 */
[----:B------:R-:W0:Y:S01]  /*0010*/  S2R R0, SR_CTAID.X ;  /* 0x0000000000007919 */ /* 0x000e220000002500 */
[----:B------:R-:W1:Y:S01]  /*0020*/  LDCU UR4, c[0x0][0x388] ;  /* 0x00007100ff0477ac */ /* 0x000e620008000800 */
[----:B------:R-:W0:Y:S01]  /*0030*/  S2R R3, SR_TID.X ;  /* 0x0000000000037919 */ /* 0x000e220000002100 */
[----:B-1----:R-:W-:Y:S01]  /*0040*/  UIADD3 UR4, UPT, UPT, UR4, -0x1, URZ ;  /* 0xffffffff04047890 */ /* 0x002fe2000fffe0ff */
[----:B0-----:R-:W-:-:S05]  /*0050*/  IMAD R0, R0, 0x200, R3 ;  /* 0x0000020000007824 */ /* 0x001fca00078e0203 */
[----:B------:R-:W-:-:S05]  /*0060*/  SHF.L.U32 R5, R0, 0x1, RZ ;  /* 0x0000000100057819 */ /* 0x000fca00000006ff */
[----:B------:R-:W-:-:S05]  /*0070*/  VIADD R0, R5, 0x1 ;  /* 0x0000000105007836 */ /* 0x000fca0000000000 */
[----:B------:R-:W-:-:S13]  /*0080*/  ISETP.GE.AND P0, PT, R0, UR4, PT ;  /* 0x0000000400007c0c */ /* 0x000fda000bf06270 */
[----:B------:R-:W-:Y:S05]  /*0090*/  @P0 EXIT ;  /* 0x000000000000094d */ /* 0x000fea0003800000 */
[----:B------:R-:W0:Y:S01]  /*00a0*/  LDC.64 R2, c[0x0][0x380] ;  /* 0x0000e000ff027b82 */ /* 0x000e220000000a00 */
[----:B------:R-:W1:Y:S01]  /*00b0*/  LDCU.64 UR4, c[0x0][0x358] ;  /* 0x00006b00ff0477ac */ /* 0x000e620008000a00 */
[----:B0-----:R-:W-:-:S05]  /*00c0*/  IMAD.WIDE R2, R5, 0x4, R2 ;  /* 0x0000000405027825 */ /* 0x001fca00078e0202 */
[----:B-1----:R-:W2:Y:S04]  /*00d0*/  LDG.E R5, desc[UR4][R2.64+0x4] ;  /* 0x0000040402057981 */ /* 0x002ea8000c1e1900 */
[----:B------:R-:W2:Y:S02]  /*00e0*/  LDG.E R0, desc[UR4][R2.64+0x8] ;  /* 0x0000080402007981 */ /* 0x000ea4000c1e1900 */
[----:B--2---:R-:W-:-:S13]  /*00f0*/  ISETP.GT.AND P0, PT, R5, R0, PT ;  /* 0x000000000500720c */ /* 0x004fda0003f04270 */
[----:B------:R-:W-:Y:S05]  /*0100*/  @!P0 EXIT ;  /* 0x000000000000894d */ /* 0x000fea0003800000 */
[----:B------:R-:W-:Y:S04]  /*0110*/  STG.E desc[UR4][R2.64+0x4], R0 ;  /* 0x0000040002007986 */ /* 0x000fe8000c101904 */
[----:B------:R-:W-:Y:S01]  /*0120*/  STG.E desc[UR4][R2.64+0x8], R5 ;  /* 0x0000080502007986 */ /* 0x000fe2000c101904 */
[----:B------:R-:W-:Y:S05]  /*0130*/  EXIT ;  /* 0x000000000000794d */ /* 0x000fea0003800000 */
.L_x_0:
[----:B------:R-:W-:-:S00]  /*0140*/  BRA `(.L_x_0) ;  /* 0xfffffffc00fc7947 */ /* 0x000fc0000383ffff */
[----:B------:R-:W-:-:S00]  /*0150*/  NOP ;  /* 0x0000000000007918 */ /* 0x000fc00000000000 */
        /* <DEDUP_REMOVED lines=10> */
.L_x_2:


//--------------------- .text._Z4evenPii          --------------------------
	.section	.text._Z4evenPii,"ax",@progbits
	.align	128
        .global         _Z4evenPii
        .type           _Z4evenPii,@function
        .size           _Z4evenPii,(.L_x_3 - _Z4evenPii)
        .other          _Z4evenPii,@"STO_CUDA_ENTRY STV_DEFAULT"
_Z4evenPii:
.text._Z4evenPii:
[----:B------:R-:W-:Y:S01]  /*0000*/  LDC R1, c[0x0][0x37c] ;  /* 0x0000df00ff017b82 */ /* 0x000fe20000000800 */
[----:B------:R-:W0:Y:S01]  /*0010*/  S2R R0, SR_CTAID.X ;  /* 0x0000000000007919 */ /* 0x000e220000002500 */
[----:B------:R-:W1:Y:S01]  /*0020*/  LDCU UR4, c[0x0][0x388] ;  /* 0x00007100ff0477ac */ /* 0x000e620008000800 */
[----:B------:R-:W0:Y:S01]  /*0030*/  S2R R3, SR_TID.X ;  /* 0x0000000000037919 */ /* 0x000e220000002100 */
[----:B-1----:R-:W-:Y:S01]  /*0040*/  UIADD3 UR4, UPT, UPT, UR4, -0x1, URZ ;  /* 0xffffffff04047890 */ /* 0x002fe2000fffe0ff */
[----:B0-----:R-:W-:-:S05]  /*0050*/  IMAD R0, R0, 0x200, R3 ;  /* 0x0000020000007824 */ /* 0x001fca00078e0203 */
[----:B------:R-:W-:-:S04]  /*0060*/  SHF.L.U32 R5, R0, 0x1, RZ ;  /* 0x0000000100057819 */ /* 0x000fc800000006ff */
        /* <DEDUP_REMOVED lines=12> */
.L_x_1:
        /* <DEDUP_REMOVED lines=13> */
.L_x_3:


//--------------------- .nv.shared.reserved.0     --------------------------
	.section	.nv.shared.reserved.0,"aw",@nobits
	.weak		__nv_reservedSMEM_offset_0_alias
	.size		__nv_reservedSMEM_offset_0_alias, 0, 64
	.other		__nv_reservedSMEM_offset_0_alias,@"STO_CUDA_RESERVED_SHARED STV_DEFAULT"
__nv_reservedSMEM_offset_0_alias:
	.zero		0
	.zero		64


//--------------------- .nv.constant0._Z3oddPii   --------------------------
	.section	.nv.constant0._Z3oddPii,"a",@progbits
	.sectionflags	@""
	.align	4
.nv.constant0._Z3oddPii:
	.zero		908


//--------------------- .nv.constant0._Z4evenPii  --------------------------
	.section	.nv.constant0._Z4evenPii,"a",@progbits
	.sectionflags	@""
	.align	4
.nv.constant0._Z4evenPii:
	.zero		908


//--------------------- SYMBOLS --------------------------

	.type		.nv.reservedSmem.offset0,@object
	.size		.nv.reservedSmem.offset0,0x4
